//
// Generated by NVIDIA NVVM Compiler
//
// Compiler Build ID: CL-36424714
// Cuda compilation tools, release 13.0, V13.0.88
// Based on NVVM 20.0.0
//

.version 9.0
.target sm_100
.address_size 64

	// .globl	matmul_transb
// _ZZ13matmul_transbE8shared_A has been demoted
// _ZZ13matmul_transbE8shared_B has been demoted

.visible .entry matmul_transb(
	.param .u64 .ptr .align 1 matmul_transb_param_0,
	.param .u64 .ptr .align 1 matmul_transb_param_1,
	.param .u64 .ptr .align 1 matmul_transb_param_2,
	.param .f32 matmul_transb_param_3,
	.param .f32 matmul_transb_param_4,
	.param .u32 matmul_transb_param_5,
	.param .u32 matmul_transb_param_6,
	.param .u32 matmul_transb_param_7
)
{
	.reg .pred 	%p<26>;
	.reg .b32 	%r<64>;
	.reg .b32 	%f<186>;
	.reg .b64 	%rd<21>;
	// demoted variable
	.shared .align 4 .b8 _ZZ13matmul_transbE8shared_A[1088];
	// demoted variable
	.shared .align 4 .b8 _ZZ13matmul_transbE8shared_B[1088];
	ld.param.u64 	%rd5, [matmul_transb_param_0];
	ld.param.u64 	%rd6, [matmul_transb_param_1];
	ld.param.f32 	%f20, [matmul_transb_param_3];
	ld.param.f32 	%f21, [matmul_transb_param_4];
	ld.param.u32 	%r33, [matmul_transb_param_5];
	ld.param.u32 	%r34, [matmul_transb_param_6];
	ld.param.u32 	%r35, [matmul_transb_param_7];
	cvta.to.global.u64 	%rd1, %rd6;
	cvta.to.global.u64 	%rd2, %rd5;
	mov.u32 	%r36, %ctaid.x;
	mov.u32 	%r37, %ntid.x;
	mov.u32 	%r1, %tid.x;
	mad.lo.s32 	%r2, %r36, %r37, %r1;
	mov.u32 	%r38, %ctaid.y;
	mov.u32 	%r39, %ntid.y;
	mul.lo.s32 	%r3, %r38, %r39;
	mov.u32 	%r4, %tid.y;
	add.s32 	%r5, %r3, %r4;
	setp.lt.s32 	%p1, %r35, 1;
	mov.f32 	%f185, 0f00000000;
	@%p1 bra 	$L__BB0_19;
	mul.lo.s32 	%r41, %r1, 68;
	mov.u32 	%r42, _ZZ13matmul_transbE8shared_A;
	add.s32 	%r6, %r42, %r41;
	shl.b32 	%r43, %r4, 2;
	add.s32 	%r7, %r6, %r43;
	mul.lo.s32 	%r8, %r35, %r2;
	mov.u32 	%r44, _ZZ13matmul_transbE8shared_B;
	add.s32 	%r45, %r44, %r41;
	add.s32 	%r9, %r45, %r43;
	mad.lo.s32 	%r10, %r4, 68, %r44;
	add.s32 	%r11, %r35, -1;
	setp.lt.u32 	%p2, %r35, 17;
	mov.f32 	%f185, 0f00000000;
	mov.b32 	%r63, 0;
	@%p2 bra 	$L__BB0_13;
	shr.u32 	%r47, %r11, 4;
	add.s32 	%r48, %r47, 1;
	add.s32 	%r49, %r4, 16;
	mad.lo.s32 	%r61, %r34, %r49, %r5;
	shl.b32 	%r13, %r34, 5;
	mad.lo.s32 	%r50, %r4, %r34, %r4;
	add.s32 	%r59, %r3, %r50;
	add.s32 	%r58, %r4, %r8;
	and.b32  	%r51, %r48, 536870910;
	neg.s32 	%r57, %r51;
	mov.f32 	%f185, 0f00000000;
	mov.b32 	%r62, 16;
	mov.u32 	%r60, %r4;
$L__BB0_3:
	setp.ge.s32 	%p3, %r2, %r33;
	mul.wide.s32 	%rd7, %r58, 4;
	add.s64 	%rd8, %rd2, %rd7;
	add.s64 	%rd3, %rd8, 64;
	setp.ge.s32 	%p4, %r60, %r35;
	mov.f32 	%f177, 0f00000000;
	or.pred  	%p5, %p3, %p4;
	@%p5 bra 	$L__BB0_5;
	ld.global.f32 	%f177, [%rd3+-64];
$L__BB0_5:
	setp.ge.s32 	%p7, %r5, %r34;
	st.shared.f32 	[%r7], %f177;
	mov.f32 	%f178, 0f00000000;
	or.pred  	%p8, %p4, %p7;
	@%p8 bra 	$L__BB0_7;
	mul.wide.s32 	%rd9, %r59, 4;
	add.s64 	%rd10, %rd1, %rd9;
	ld.global.f32 	%f178, [%rd10];
$L__BB0_7:
	st.shared.f32 	[%r9], %f178;
	bar.sync 	0;
	ld.shared.f32 	%f29, [%r6];
	ld.shared.f32 	%f30, [%r10];
	fma.rn.f32 	%f31, %f29, %f30, %f185;
	ld.shared.f32 	%f32, [%r6+4];
	ld.shared.f32 	%f33, [%r10+4];
	fma.rn.f32 	%f34, %f32, %f33, %f31;
	ld.shared.f32 	%f35, [%r6+8];
	ld.shared.f32 	%f36, [%r10+8];
	fma.rn.f32 	%f37, %f35, %f36, %f34;
	ld.shared.f32 	%f38, [%r6+12];
	ld.shared.f32 	%f39, [%r10+12];
	fma.rn.f32 	%f40, %f38, %f39, %f37;
	ld.shared.f32 	%f41, [%r6+16];
	ld.shared.f32 	%f42, [%r10+16];
	fma.rn.f32 	%f43, %f41, %f42, %f40;
	ld.shared.f32 	%f44, [%r6+20];
	ld.shared.f32 	%f45, [%r10+20];
	fma.rn.f32 	%f46, %f44, %f45, %f43;
	ld.shared.f32 	%f47, [%r6+24];
	ld.shared.f32 	%f48, [%r10+24];
	fma.rn.f32 	%f49, %f47, %f48, %f46;
	ld.shared.f32 	%f50, [%r6+28];
	ld.shared.f32 	%f51, [%r10+28];
	fma.rn.f32 	%f52, %f50, %f51, %f49;
	ld.shared.f32 	%f53, [%r6+32];
	ld.shared.f32 	%f54, [%r10+32];
	fma.rn.f32 	%f55, %f53, %f54, %f52;
	ld.shared.f32 	%f56, [%r6+36];
	ld.shared.f32 	%f57, [%r10+36];
	fma.rn.f32 	%f58, %f56, %f57, %f55;
	ld.shared.f32 	%f59, [%r6+40];
	ld.shared.f32 	%f60, [%r10+40];
	fma.rn.f32 	%f61, %f59, %f60, %f58;
	ld.shared.f32 	%f62, [%r6+44];
	ld.shared.f32 	%f63, [%r10+44];
	fma.rn.f32 	%f64, %f62, %f63, %f61;
	ld.shared.f32 	%f65, [%r6+48];
	ld.shared.f32 	%f66, [%r10+48];
	fma.rn.f32 	%f67, %f65, %f66, %f64;
	ld.shared.f32 	%f68, [%r6+52];
	ld.shared.f32 	%f69, [%r10+52];
	fma.rn.f32 	%f70, %f68, %f69, %f67;
	ld.shared.f32 	%f71, [%r6+56];
	ld.shared.f32 	%f72, [%r10+56];
	fma.rn.f32 	%f73, %f71, %f72, %f70;
	ld.shared.f32 	%f74, [%r6+60];
	ld.shared.f32 	%f75, [%r10+60];
	fma.rn.f32 	%f6, %f74, %f75, %f73;
	bar.sync 	0;
	add.s32 	%r23, %r60, 16;
	setp.ge.s32 	%p10, %r23, %r35;
	mov.f32 	%f179, 0f00000000;
	or.pred  	%p11, %p3, %p10;
	@%p11 bra 	$L__BB0_9;
	ld.global.f32 	%f179, [%rd3];
$L__BB0_9:
	st.shared.f32 	[%r7], %f179;
	mov.f32 	%f180, 0f00000000;
	or.pred  	%p14, %p10, %p7;
	@%p14 bra 	$L__BB0_11;
	mul.wide.s32 	%rd11, %r61, 4;
	add.s64 	%rd12, %rd1, %rd11;
	ld.global.f32 	%f180, [%rd12];
$L__BB0_11:
	st.shared.f32 	[%r9], %f180;
	bar.sync 	0;
	ld.shared.f32 	%f77, [%r6];
	ld.shared.f32 	%f78, [%r10];
	fma.rn.f32 	%f79, %f77, %f78, %f6;
	ld.shared.f32 	%f80, [%r6+4];
	ld.shared.f32 	%f81, [%r10+4];
	fma.rn.f32 	%f82, %f80, %f81, %f79;
	ld.shared.f32 	%f83, [%r6+8];
	ld.shared.f32 	%f84, [%r10+8];
	fma.rn.f32 	%f85, %f83, %f84, %f82;
	ld.shared.f32 	%f86, [%r6+12];
	ld.shared.f32 	%f87, [%r10+12];
	fma.rn.f32 	%f88, %f86, %f87, %f85;
	ld.shared.f32 	%f89, [%r6+16];
	ld.shared.f32 	%f90, [%r10+16];
	fma.rn.f32 	%f91, %f89, %f90, %f88;
	ld.shared.f32 	%f92, [%r6+20];
	ld.shared.f32 	%f93, [%r10+20];
	fma.rn.f32 	%f94, %f92, %f93, %f91;
	ld.shared.f32 	%f95, [%r6+24];
	ld.shared.f32 	%f96, [%r10+24];
	fma.rn.f32 	%f97, %f95, %f96, %f94;
	ld.shared.f32 	%f98, [%r6+28];
	ld.shared.f32 	%f99, [%r10+28];
	fma.rn.f32 	%f100, %f98, %f99, %f97;
	ld.shared.f32 	%f101, [%r6+32];
	ld.shared.f32 	%f102, [%r10+32];
	fma.rn.f32 	%f103, %f101, %f102, %f100;
	ld.shared.f32 	%f104, [%r6+36];
	ld.shared.f32 	%f105, [%r10+36];
	fma.rn.f32 	%f106, %f104, %f105, %f103;
	ld.shared.f32 	%f107, [%r6+40];
	ld.shared.f32 	%f108, [%r10+40];
	fma.rn.f32 	%f109, %f107, %f108, %f106;
	ld.shared.f32 	%f110, [%r6+44];
	ld.shared.f32 	%f111, [%r10+44];
	fma.rn.f32 	%f112, %f110, %f111, %f109;
	ld.shared.f32 	%f113, [%r6+48];
	ld.shared.f32 	%f114, [%r10+48];
	fma.rn.f32 	%f115, %f113, %f114, %f112;
	ld.shared.f32 	%f116, [%r6+52];
	ld.shared.f32 	%f117, [%r10+52];
	fma.rn.f32 	%f118, %f116, %f117, %f115;
	ld.shared.f32 	%f119, [%r6+56];
	ld.shared.f32 	%f120, [%r10+56];
	fma.rn.f32 	%f121, %f119, %f120, %f118;
	ld.shared.f32 	%f122, [%r6+60];
	ld.shared.f32 	%f123, [%r10+60];
	fma.rn.f32 	%f185, %f122, %f123, %f121;
	bar.sync 	0;
	add.s32 	%r62, %r62, 32;
	add.s32 	%r61, %r61, %r13;
	add.s32 	%r60, %r60, 32;
	add.s32 	%r59, %r59, %r13;
	add.s32 	%r58, %r58, 32;
	add.s32 	%r57, %r57, 2;
	setp.ne.s32 	%p15, %r57, 0;
	@%p15 bra 	$L__BB0_3;
	add.s32 	%r63, %r62, -16;
$L__BB0_13:
	and.b32  	%r52, %r11, 16;
	setp.ne.s32 	%p16, %r52, 0;
	@%p16 bra 	$L__BB0_19;
	setp.ge.s32 	%p17, %r2, %r33;
	add.s32 	%r32, %r63, %r4;
	setp.ge.s32 	%p18, %r32, %r35;
	mov.f32 	%f183, 0f00000000;
	or.pred  	%p19, %p17, %p18;
	@%p19 bra 	$L__BB0_16;
	add.s32 	%r54, %r32, %r8;
	mul.wide.s32 	%rd13, %r54, 4;
	add.s64 	%rd14, %rd2, %rd13;
	ld.global.f32 	%f183, [%rd14];
$L__BB0_16:
	setp.ge.s32 	%p20, %r32, %r35;
	setp.ge.s32 	%p21, %r5, %r34;
	st.shared.f32 	[%r7], %f183;
	mov.f32 	%f184, 0f00000000;
	or.pred  	%p22, %p20, %p21;
	@%p22 bra 	$L__BB0_18;
	mad.lo.s32 	%r55, %r32, %r34, %r5;
	mul.wide.s32 	%rd15, %r55, 4;
	add.s64 	%rd16, %rd1, %rd15;
	ld.global.f32 	%f184, [%rd16];
$L__BB0_18:
	st.shared.f32 	[%r9], %f184;
	bar.sync 	0;
	ld.shared.f32 	%f126, [%r6];
	ld.shared.f32 	%f127, [%r10];
	fma.rn.f32 	%f128, %f126, %f127, %f185;
	ld.shared.f32 	%f129, [%r6+4];
	ld.shared.f32 	%f130, [%r10+4];
	fma.rn.f32 	%f131, %f129, %f130, %f128;
	ld.shared.f32 	%f132, [%r6+8];
	ld.shared.f32 	%f133, [%r10+8];
	fma.rn.f32 	%f134, %f132, %f133, %f131;
	ld.shared.f32 	%f135, [%r6+12];
	ld.shared.f32 	%f136, [%r10+12];
	fma.rn.f32 	%f137, %f135, %f136, %f134;
	ld.shared.f32 	%f138, [%r6+16];
	ld.shared.f32 	%f139, [%r10+16];
	fma.rn.f32 	%f140, %f138, %f139, %f137;
	ld.shared.f32 	%f141, [%r6+20];
	ld.shared.f32 	%f142, [%r10+20];
	fma.rn.f32 	%f143, %f141, %f142, %f140;
	ld.shared.f32 	%f144, [%r6+24];
	ld.shared.f32 	%f145, [%r10+24];
	fma.rn.f32 	%f146, %f144, %f145, %f143;
	ld.shared.f32 	%f147, [%r6+28];
	ld.shared.f32 	%f148, [%r10+28];
	fma.rn.f32 	%f149, %f147, %f148, %f146;
	ld.shared.f32 	%f150, [%r6+32];
	ld.shared.f32 	%f151, [%r10+32];
	fma.rn.f32 	%f152, %f150, %f151, %f149;
	ld.shared.f32 	%f153, [%r6+36];
	ld.shared.f32 	%f154, [%r10+36];
	fma.rn.f32 	%f155, %f153, %f154, %f152;
	ld.shared.f32 	%f156, [%r6+40];
	ld.shared.f32 	%f157, [%r10+40];
	fma.rn.f32 	%f158, %f156, %f157, %f155;
	ld.shared.f32 	%f159, [%r6+44];
	ld.shared.f32 	%f160, [%r10+44];
	fma.rn.f32 	%f161, %f159, %f160, %f158;
	ld.shared.f32 	%f162, [%r6+48];
	ld.shared.f32 	%f163, [%r10+48];
	fma.rn.f32 	%f164, %f162, %f163, %f161;
	ld.shared.f32 	%f165, [%r6+52];
	ld.shared.f32 	%f166, [%r10+52];
	fma.rn.f32 	%f167, %f165, %f166, %f164;
	ld.shared.f32 	%f168, [%r6+56];
	ld.shared.f32 	%f169, [%r10+56];
	fma.rn.f32 	%f170, %f168, %f169, %f167;
	ld.shared.f32 	%f171, [%r6+60];
	ld.shared.f32 	%f172, [%r10+60];
	fma.rn.f32 	%f185, %f171, %f172, %f170;
	bar.sync 	0;
$L__BB0_19:
	setp.ge.s32 	%p23, %r2, %r33;
	setp.ge.s32 	%p24, %r5, %r34;
	or.pred  	%p25, %p23, %p24;
	@%p25 bra 	$L__BB0_21;
	ld.param.u64 	%rd20, [matmul_transb_param_2];
	mad.lo.s32 	%r56, %r34, %r2, %r5;
	cvta.to.global.u64 	%rd17, %rd20;
	mul.wide.s32 	%rd18, %r56, 4;
	add.s64 	%rd19, %rd17, %rd18;
	ld.global.f32 	%f173, [%rd19];
	mul.f32 	%f174, %f20, %f173;
	fma.rn.f32 	%f175, %f21, %f185, %f174;
	st.global.f32 	[%rd19], %f175;
$L__BB0_21:
	ret;

}


// ===== COMPILED SASS (sm_100) =====

	.target	sm_100

	.elftype	@"ET_EXEC"


//--------------------- .note.nv.tkinfo           --------------------------
	.section	.note.nv.tkinfo,"",@"SHT_NOTE"
	.sectionflags	@"SHF_NOTE_NV_TKINFO"
	.tkinfo
        /*0018*/ 	.word	0x00000002
        /*0030*/ 	.string	""
        /*0030*/ 	.string	"ptxas"
        /*0030*/ 	.string	"Cuda compilation tools, release 13.0, V13.0.88"
        /*0030*/ 	.string	"Build cuda_13.0.r13.0/compiler.36424714_0"
        /*0030*/ 	.string	"-arch sm_100 -m 64 "



//--------------------- .note.nv.cuinfo           --------------------------
	.section	.note.nv.cuinfo,"",@"SHT_NOTE"
	.sectionflags	@"SHF_NOTE_NV_CUINFO"
        /*0018*/ 	.short	0x0002
        /*001a*/ 	.short	0x0064
        /*001c*/ 	.short	0x0082
	.zero		2


//--------------------- .nv.info                  --------------------------
	.section	.nv.info,"",@"SHT_CUDA_INFO"
	.align	4


	//----- nvinfo : EIATTR_REGCOUNT
	.align		4
        /*0000*/ 	.byte	0x04, 0x2f
        /*0002*/ 	.short	(.L_1 - .L_0)
	.align		4
.L_0:
        /*0004*/ 	.word	index@(matmul_transb)
        /*0008*/ 	.word	0x00000020


	//----- nvinfo : EIATTR_FRAME_SIZE
	.align		4
.L_1:
        /*000c*/ 	.byte	0x04, 0x11
        /*000e*/ 	.short	(.L_3 - .L_2)
	.align		4
.L_2:
        /*0010*/ 	.word	index@(matmul_transb)
        /*0014*/ 	.word	0x00000000


	//----- nvinfo : EIATTR_MIN_STACK_SIZE
	.align		4
.L_3:
        /*0018*/ 	.byte	0x04, 0x12
        /*001a*/ 	.short	(.L_5 - .L_4)
	.align		4
.L_4:
        /*001c*/ 	.word	index@(matmul_transb)
        /*0020*/ 	.word	0x00000000
.L_5:


//--------------------- .nv.compat                --------------------------
	.section	.nv.compat,"",@"SHT_CUDA_COMPAT_INFO"
	.align	4
        /*0000*/ 	.byte	0x02, 0x09, 0x00, 0x00, 0x02, 0x02, 0x01, 0x00, 0x02, 0x05, 0x05, 0x00, 0x03, 0x07, 0x01, 0x01
        /*0010*/ 	.byte	0x02, 0x03, 0x00, 0x00, 0x02, 0x06, 0x01, 0x00, 0x04, 0x0b, 0x08, 0x00, 0x09, 0x00, 0x00, 0x00
        /*0020*/ 	.byte	0x00, 0x00, 0x00, 0x00


//--------------------- .nv.info.matmul_transb    --------------------------
	.section	.nv.info.matmul_transb,"",@"SHT_CUDA_INFO"
	.sectionflags	@""
	.align	4


	//----- nvinfo : EIATTR_CUDA_API_VERSION
	.align		4
        /*0000*/ 	.byte	0x04, 0x37
        /*0002*/ 	.short	(.L_7 - .L_6)
.L_6:
        /*0004*/ 	.word	0x00000082


	//----- nvinfo : EIATTR_KPARAM_INFO
	.align		4
.L_7:
        /*0008*/ 	.byte	0x04, 0x17
        /*000a*/ 	.short	(.L_9 - .L_8)
.L_8:
        /*000c*/ 	.word	0x00000000
        /*0010*/ 	.short	0x0007
        /*0012*/ 	.short	0x0028
        /*0014*/ 	.byte	0x00, 0xf0, 0x11, 0x00


	//----- nvinfo : EIATTR_KPARAM_INFO
	.align		4
.L_9:
        /*0018*/ 	.byte	0x04, 0x17
        /*001a*/ 	.short	(.L_11 - .L_10)
.L_10:
        /*001c*/ 	.word	0x00000000
        /*0020*/ 	.short	0x0006
        /*0022*/ 	.short	0x0024
        /*0024*/ 	.byte	0x00, 0xf0, 0x11, 0x00


	//----- nvinfo : EIATTR_KPARAM_INFO
	.align		4
.L_11:
        /*0028*/ 	.byte	0x04, 0x17
        /*002a*/ 	.short	(.L_13 - .L_12)
.L_12:
        /*002c*/ 	.word	0x00000000
        /*0030*/ 	.short	0x0005
        /*0032*/ 	.short	0x0020
        /*0034*/ 	.byte	0x00, 0xf0, 0x11, 0x00


	//----- nvinfo : EIATTR_KPARAM_INFO
	.align		4
.L_13:
        /*0038*/ 	.byte	0x04, 0x17
        /*003a*/ 	.short	(.L_15 - .L_14)
.L_14:
        /*003c*/ 	.word	0x00000000
        /*0040*/ 	.short	0x0004
        /*0042*/ 	.short	0x001c
        /*0044*/ 	.byte	0x00, 0xf0, 0x11, 0x00


	//----- nvinfo : EIATTR_KPARAM_INFO
	.align		4
.L_15:
        /*0048*/ 	.byte	0x04, 0x17
        /*004a*/ 	.short	(.L_17 - .L_16)
.L_16:
        /*004c*/ 	.word	0x00000000
        /*0050*/ 	.short	0x0003
        /*0052*/ 	.short	0x0018
        /*0054*/ 	.byte	0x00, 0xf0, 0x11, 0x00


	//----- nvinfo : EIATTR_KPARAM_INFO
	.align		4
.L_17:
        /*0058*/ 	.byte	0x04, 0x17
        /*005a*/ 	.short	(.L_19 - .L_18)
.L_18:
        /*005c*/ 	.word	0x00000000
        /*0060*/ 	.short	0x0002
        /*0062*/ 	.short	0x0010
        /*0064*/ 	.byte	0x00, 0xf5, 0x21, 0x00


	//----- nvinfo : EIATTR_KPARAM_INFO
	.align		4
.L_19:
        /*0068*/ 	.byte	0x04, 0x17
        /*006a*/ 	.short	(.L_21 - .L_20)
.L_20:
        /*006c*/ 	.word	0x00000000
        /*0070*/ 	.short	0x0001
        /*0072*/ 	.short	0x0008
        /*0074*/ 	.byte	0x00, 0xf5, 0x21, 0x00


	//----- nvinfo : EIATTR_KPARAM_INFO
	.align		4
.L_21:
        /*0078*/ 	.byte	0x04, 0x17
        /*007a*/ 	.short	(.L_23 - .L_22)
.L_22:
        /*007c*/ 	.word	0x00000000
        /*0080*/ 	.short	0x0000
        /*0082*/ 	.short	0x0000
        /*0084*/ 	.byte	0x00, 0xf5, 0x21, 0x00


	//----- nvinfo : EIATTR_SPARSE_MMA_MASK
	.align		4
.L_23:
        /*0088*/ 	.byte	0x03, 0x50
        /*008a*/ 	.short	0x0000


	//----- nvinfo : EIATTR_MAXREG_COUNT
	.align		4
        /*008c*/ 	.byte	0x03, 0x1b
        /*008e*/ 	.short	0x00ff


	//----- nvinfo : EIATTR_NUM_BARRIERS
	.align		4
        /*0090*/ 	.byte	0x02, 0x4c
        /*0092*/ 	.byte	0x01
	.zero		1


	//----- nvinfo : EIATTR_MERCURY_ISA_VERSION
	.align		4
        /*0094*/ 	.byte	0x03, 0x5f
        /*0096*/ 	.short	0x0101


	//----- nvinfo : EIATTR_VRC_CTA_INIT_COUNT
	.align		4
        /*0098*/ 	.byte	0x02, 0x4a
	.zero		1
	.zero		1


	//----- nvinfo : EIATTR_EXIT_INSTR_OFFSETS
	.align		4
        /*009c*/ 	.byte	0x04, 0x1c
        /*009e*/ 	.short	(.L_25 - .L_24)


	//   ....[0]....
.L_24:
        /*00a0*/ 	.word	0x00000ff0


	//   ....[1]....
        /*00a4*/ 	.word	0x00001080


	//----- nvinfo : EIATTR_CBANK_PARAM_SIZE
	.align		4
.L_25:
        /*00a8*/ 	.byte	0x03, 0x19
        /*00aa*/ 	.short	0x002c


	//----- nvinfo : EIATTR_PARAM_CBANK
	.align		4
        /*00ac*/ 	.byte	0x04, 0x0a
        /*00ae*/ 	.short	(.L_27 - .L_26)
	.align		4
.L_26:
        /*00b0*/ 	.word	index@(.nv.constant0.matmul_transb)
        /*00b4*/ 	.short	0x0380
        /*00b6*/ 	.short	0x002c


	//----- nvinfo : EIATTR_SW_WAR
	.align		4
.L_27:
        /*00b8*/ 	.byte	0x04, 0x36
        /*00ba*/ 	.short	(.L_29 - .L_28)
.L_28:
        /*00bc*/ 	.word	0x00000008
.L_29:


//--------------------- .nv.callgraph             --------------------------
	.section	.nv.callgraph,"",@"SHT_CUDA_CALLGRAPH"
	.align	4
	.sectionentsize	8
	.align		4
        /*0000*/ 	.word	0x00000000
	.align		4
        /*0004*/ 	.word	0xffffffff
	.align		4
        /*0008*/ 	.word	0x00000000
	.align		4
        /*000c*/ 	.word	0xfffffffe
	.align		4
        /*0010*/ 	.word	0x00000000
	.align		4
        /*0014*/ 	.word	0xfffffffd
	.align		4
        /*0018*/ 	.word	0x00000000
	.align		4
        /*001c*/ 	.word	0xfffffffc


//--------------------- .text.matmul_transb       --------------------------
	.section	.text.matmul_transb,"ax",@progbits
	.align	128
        .global         matmul_transb
        .type           matmul_transb,@function
        .size           matmul_transb,(.L_x_4 - matmul_transb)
        .other          matmul_transb,@"STO_CUDA_ENTRY STV_DEFAULT"
matmul_transb:
.text.matmul_transb:
[----:B------:R-:W-:Y:S01]  /*0000*/  LDC R1, c[0x0][0x37c] ;  /* 0x0000df00ff017b82 */ /* 0x000fe20000000800 */
[----:B------:R-:W0:Y:S07]  /*0010*/  S2R R6, SR_TID.X ;  /* 0x0000000000067919 */ /* 0x000e2e0000002100 */
[----:B------:R-:W1:Y:S01]  /*0020*/  S2UR UR5, SR_CTAID.Y ;  /* 0x00000000000579c3 */ /* 0x000e620000002600 */
[----:B------:R-:W2:Y:S01]  /*0030*/  LDCU UR6, c[0x0][0x3a8] ;  /* 0x00007500ff0677ac */ /* 0x000ea20008000800 */
[----:B------:R-:W-:Y:S01]  /*0040*/  HFMA2 R19, -RZ, RZ, 0, 0 ;  /* 0x00000000ff137431 */ /* 0x000fe200000001ff */
[----:B------:R-:W3:Y:S01]  /*0050*/  S2R R0, SR_TID.Y ;  /* 0x0000000000007919 */ /* 0x000ee20000002200 */
[----:B------:R-:W4:Y:S04]  /*0060*/  LDCU.64 UR10, c[0x0][0x358] ;  /* 0x00006b00ff0a77ac */ /* 0x000f280008000a00 */
[----:B------:R-:W0:Y:S01]  /*0070*/  LDC R11, c[0x0][0x360] ;  /* 0x0000d800ff0b7b82 */ /* 0x000e220000000800 */
[----:B------:R-:W1:Y:S07]  /*0080*/  LDCU UR4, c[0x0][0x364] ;  /* 0x00006c80ff0477ac */ /* 0x000e6e0008000800 */
[----:B------:R-:W0:Y:S01]  /*0090*/  S2UR UR7, SR_CTAID.X ;  /* 0x00000000000779c3 */ /* 0x000e220000002500 */
[----:B--2---:R-:W-:-:S02]  /*00a0*/  UISETP.GE.AND UP0, UPT, UR6, 0x1, UPT ;  /* 0x000000010600788c */ /* 0x004fc4000bf06270 */
[----:B-1----:R-:W-:-:S06]  /*00b0*/  UIMAD UR5, UR5, UR4, URZ ;  /* 0x00000004050572a4 */ /* 0x002fcc000f8e02ff */
[----:B---3--:R-:W-:Y:S01]  /*00c0*/  IADD3 R8, PT, PT, R0, UR5, RZ ;  /* 0x0000000500087c10 */ /* 0x008fe2000fffe0ff */
[----:B0-----:R-:W-:Y:S01]  /*00d0*/  IMAD R11, R11, UR7, R6 ;  /* 0x000000070b0b7c24 */ /* 0x001fe2000f8e0206 */
[----:B----4-:R-:W-:Y:S06]  /*00e0*/  BRA.U !UP0, `(.L_x_0) ;  /* 0x0000000d08b47547 */ /* 0x010fec000b800000 */
[----:B------:R-:W0:Y:S01]  /*00f0*/  S2R R4, SR_CgaCtaId ;  /* 0x0000000000047919 */ /* 0x000e220000008800 */
[----:B------:R-:W-:Y:S01]  /*0100*/  MOV R2, 0x400 ;  /* 0x0000040000027802 */ /* 0x000fe20000000f00 */
[----:B------:R-:W-:Y:S01]  /*0110*/  UISETP.GE.U32.AND UP0, UPT, UR6, 0x11, UPT ;  /* 0x000000110600788c */ /* 0x000fe2000bf06070 */
[----:B------:R-:W-:Y:S01]  /*0120*/  MOV R19, RZ ;  /* 0x000000ff00137202 */ /* 0x000fe20000000f00 */
[----:B------:R-:W-:Y:S01]  /*0130*/  UIADD3 UR8, UPT, UPT, UR6, -0x1, URZ ;  /* 0xffffffff06087890 */ /* 0x000fe2000fffe0ff */
[----:B------:R-:W-:Y:S01]  /*0140*/  IADD3 R3, PT, PT, R2, 0x440, RZ ;  /* 0x0000044002037810 */ /* 0x000fe20007ffe0ff */
[----:B------:R-:W-:Y:S01]  /*0150*/  UMOV UR4, URZ ;  /* 0x000000ff00047c82 */ /* 0x000fe20008000000 */
[C---:B0-----:R-:W-:Y:S02]  /*0160*/  LEA R13, R4.reuse, R2, 0x18 ;  /* 0x00000002040d7211 */ /* 0x041fe400078ec0ff */
[----:B------:R-:W-:-:S03]  /*0170*/  LEA R3, R4, R3, 0x18 ;  /* 0x0000000304037211 */ /* 0x000fc600078ec0ff */
[C---:B------:R-:W-:Y:S02]  /*0180*/  IMAD R13, R6.reuse, 0x44, R13 ;  /* 0x00000044060d7824 */ /* 0x040fe400078e020d */
[--C-:B------:R-:W-:Y:S02]  /*0190*/  IMAD R5, R6, 0x44, R3.reuse ;  /* 0x0000004406057824 */ /* 0x100fe400078e0203 */
[C---:B------:R-:W-:Y:S01]  /*01a0*/  IMAD R10, R0.reuse, 0x44, R3 ;  /* 0x00000044000a7824 */ /* 0x040fe200078e0203 */
[C---:B------:R-:W-:Y:S02]  /*01b0*/  LEA R12, R0.reuse, R13, 0x2 ;  /* 0x0000000d000c7211 */ /* 0x040fe400078e10ff */
[----:B------:R-:W-:Y:S01]  /*01c0*/  LEA R14, R0, R5, 0x2 ;  /* 0x00000005000e7211 */ /* 0x000fe200078e10ff */
[----:B------:R-:W-:Y:S06]  /*01d0*/  BRA.U !UP0, `(.L_x_1) ;  /* 0x00000009085c7547 */ /* 0x000fec000b800000 */
[----:B------:R-:W0:Y:S01]  /*01e0*/  LDCU UR9, c[0x0][0x3a4] ;  /* 0x00007480ff0977ac */ /* 0x000e220008000800 */
[----:B------:R-:W1:Y:S01]  /*01f0*/  LDC R15, c[0x0][0x3a4] ;  /* 0x0000e900ff0f7b82 */ /* 0x000e620000000800 */
[C---:B------:R-:W-:Y:S01]  /*0200*/  IADD3 R5, PT, PT, R0.reuse, 0x10, RZ ;  /* 0x0000001000057810 */ /* 0x040fe20007ffe0ff */
[--C-:B------:R-:W-:Y:S01]  /*0210*/  IMAD R9, R11, UR6, R0.reuse ;  /* 0x000000060b097c24 */ /* 0x100fe2000f8e0200 */
[----:B------:R-:W-:Y:S01]  /*0220*/  ULEA.HI UR4, UR8, 0x1, URZ, 0x1c ;  /* 0x0000000108047891 */ /* 0x000fe2000f8fe0ff */
[----:B------:R-:W-:Y:S01]  /*0230*/  MOV R19, RZ ;  /* 0x000000ff00137202 */ /* 0x000fe20000000f00 */
[----:B------:R-:W2:Y:S01]  /*0240*/  LDCU UR7, c[0x0][0x3a8] ;  /* 0x00007500ff0777ac */ /* 0x000ea20008000800 */
[----:B------:R-:W-:Y:S02]  /*0250*/  MOV R16, R0 ;  /* 0x0000000000107202 */ /* 0x000fe40000000f00 */
[----:B------:R-:W3:Y:S01]  /*0260*/  LDC.64 R2, c[0x0][0x380] ;  /* 0x0000e000ff027b82 */ /* 0x000ee20000000a00 */
[----:B------:R-:W-:Y:S01]  /*0270*/  ULOP3.LUT UR4, UR4, 0x1ffffffe, URZ, 0xc0, !UPT ;  /* 0x1ffffffe04047892 */ /* 0x000fe2000f8ec0ff */
[----:B------:R-:W4:Y:S03]  /*0280*/  LDCU UR12, c[0x0][0x3a0] ;  /* 0x00007400ff0c77ac */ /* 0x000f260008000800 */
[----:B------:R-:W-:Y:S01]  /*0290*/  UIADD3 UR4, UPT, UPT, -UR4, URZ, URZ ;  /* 0x000000ff04047290 */ /* 0x000fe2000fffe1ff */
[----:B0-----:R-:W-:-:S02]  /*02a0*/  IMAD R17, R0, UR9, R0 ;  /* 0x0000000900117c24 */ /* 0x001fc4000f8e0200 */
[----:B------:R-:W-:-:S03]  /*02b0*/  IMAD R18, R5, UR9, R8 ;  /* 0x0000000905127c24 */ /* 0x000fc6000f8e0208 */
[----:B------:R-:W-:Y:S01]  /*02c0*/  IADD3 R17, PT, PT, R17, UR5, RZ ;  /* 0x0000000511117c10 */ /* 0x000fe2000fffe0ff */
[----:B--2---:R-:W-:-:S06]  /*02d0*/  UMOV UR5, 0x10 ;  /* 0x0000001000057882 */ /* 0x004fcc0000000000 */
.L_x_2:
[----:B-1----:R-:W-:Y:S01]  /*02e0*/  ISETP.GE.AND P0, PT, R8, R15, PT ;  /* 0x0000000f0800720c */ /* 0x002fe20003f06270 */
[----:B------:R-:W-:Y:S01]  /*02f0*/  UMOV UR6, UR7 ;  /* 0x0000000700067c82 */ /* 0x000fe20008000000 */
[----:B------:R-:W-:Y:S01]  /*0300*/  HFMA2 R25, -RZ, RZ, 0, 0 ;  /* 0x00000000ff197431 */ /* 0x000fe200000001ff */
[C---:B------:R-:W-:Y:S01]  /*0310*/  ISETP.GE.AND P1, PT, R16.reuse, UR6, PT ;  /* 0x0000000610007c0c */ /* 0x040fe2000bf26270 */
[----:B---3--:R-:W-:Y:S01]  /*0320*/  IMAD.WIDE R4, R9, 0x4, R2 ;  /* 0x0000000409047825 */ /* 0x008fe200078e0202 */
[----:B------:R-:W-:Y:S02]  /*0330*/  ISETP.GE.OR P2, PT, R16, UR6, P0 ;  /* 0x0000000610007c0c */ /* 0x000fe40008746670 */
[----:B----4-:R-:W-:Y:S02]  /*0340*/  ISETP.GE.OR P1, PT, R11, UR12, P1 ;  /* 0x0000000c0b007c0c */ /* 0x010fe40008f26670 */
[----:B------:R-:W-:-:S09]  /*0350*/  MOV R21, RZ ;  /* 0x000000ff00157202 */ /* 0x000fd20000000f00 */
[----:B------:R-:W0:Y:S02]  /*0360*/  @!P2 LDC.64 R6, c[0x0][0x388] ;  /* 0x0000e200ff06ab82 */ /* 0x000e240000000a00 */
[----:B------:R-:W2:Y:S01]  /*0370*/  @!P1 LDG.E R21, desc[UR10][R4.64] ;  /* 0x0000000a04159981 */ /* 0x000ea2000c1e1900 */
[----:B0-----:R-:W-:-:S05]  /*0380*/  @!P2 IMAD.WIDE R6, R17, 0x4, R6 ;  /* 0x000000041106a825 */ /* 0x001fca00078e0206 */
[----:B------:R-:W3:Y:S04]  /*0390*/  @!P2 LDG.E R25, desc[UR10][R6.64] ;  /* 0x0000000a0619a981 */ /* 0x000ee8000c1e1900 */
[----:B--2---:R-:W-:Y:S04]  /*03a0*/  STS [R12], R21 ;  /* 0x000000150c007388 */ /* 0x004fe80000000800 */
[----:B---3--:R-:W-:Y:S01]  /*03b0*/  STS [R14], R25 ;  /* 0x000000190e007388 */ /* 0x008fe20000000800 */
[----:B------:R-:W-:Y:S06]  /*03c0*/  BAR.SYNC.DEFER_BLOCKING 0x0 ;  /* 0x0000000000007b1d */ /* 0x000fec0000010000 */
[----:B------:R-:W-:Y:S04]  /*03d0*/  LDS R22, [R13] ;  /* 0x000000000d167984 */ /* 0x000fe80000000800 */
[----:B------:R-:W0:Y:S04]  /*03e0*/  LDS R24, [R10] ;  /* 0x000000000a187984 */ /* 0x000e280000000800 */
[----:B------:R-:W-:Y:S04]  /*03f0*/  LDS R29, [R13+0x4] ;  /* 0x000004000d1d7984 */ /* 0x000fe80000000800 */
[----:B------:R-:W1:Y:S04]  /*0400*/  LDS R28, [R10+0x4] ;  /* 0x000004000a1c7984 */ /* 0x000e680000000800 */
[----:B------:R-:W-:Y:S04]  /*0410*/  LDS R26, [R13+0x8] ;  /* 0x000008000d1a7984 */ /* 0x000fe80000000800 */
[----:B------:R-:W2:Y:S04]  /*0420*/  LDS R27, [R10+0x8] ;  /* 0x000008000a1b7984 */ /* 0x000ea80000000800 */
[----:B------:R-:W-:Y:S04]  /*0430*/  LDS R20, [R13+0xc] ;  /* 0x00000c000d147984 */ /* 0x000fe80000000800 */
[----:B------:R-:W3:Y:S04]  /*0440*/  LDS R23, [R10+0xc] ;  /* 0x00000c000a177984 */ /* 0x000ee80000000800 */
[----:B------:R-:W-:Y:S04]  /*0450*/  LDS R25, [R10+0x10] ;  /* 0x000010000a197984 */ /* 0x000fe80000000800 */
[----:B------:R-:W-:Y:S04]  /*0460*/  LDS R21, [R13+0x14] ;  /* 0x000014000d157984 */ /* 0x000fe80000000800 */
[----:B------:R-:W-:Y:S01]  /*0470*/  LDS R6, [R13+0x18] ;  /* 0x000018000d067984 */ /* 0x000fe20000000800 */
[----:B0-----:R-:W-:-:S03]  /*0480*/  FFMA R22, R22, R24, R19 ;  /* 0x0000001816167223 */ /* 0x001fc60000000013 */
[----:B------:R-:W-:Y:S04]  /*0490*/  LDS R7, [R10+0x18] ;  /* 0x000018000a077984 */ /* 0x000fe80000000800 */
[----:B------:R-:W0:Y:S01]  /*04a0*/  LDS R24, [R13+0x10] ;  /* 0x000010000d187984 */ /* 0x000e220000000800 */
[----:B-1----:R-:W-:-:S03]  /*04b0*/  FFMA R29, R29, R28, R22 ;  /* 0x0000001c1d1d7223 */ /* 0x002fc60000000016 */
[----:B------:R-:W-:Y:S04]  /*04c0*/  LDS R19, [R13+0x1c] ;  /* 0x00001c000d137984 */ /* 0x000fe80000000800 */
[----:B------:R-:W1:Y:S01]  /*04d0*/  LDS R22, [R10+0x14] ;  /* 0x000014000a167984 */ /* 0x000e620000000800 */
[----:B--2---:R-:W-:-:S04]  /*04e0*/  FFMA R27, R26, R27, R29 ;  /* 0x0000001b1a1b7223 */ /* 0x004fc8000000001d */
[----:B---3--:R-:W-:Y:S02]  /*04f0*/  FFMA R23, R20, R23, R27 ;  /* 0x0000001714177223 */ /* 0x008fe4000000001b */
[----:B------:R-:W2:Y:S02]  /*0500*/  LDS R20, [R10+0x1c] ;  /* 0x00001c000a147984 */ /* 0x000ea40000000800 */
[----:B0-----:R-:W-:Y:S02]  /*0510*/  FFMA R26, R24, R25, R23 ;  /* 0x00000019181a7223 */ /* 0x001fe40000000017 */
[----:B------:R-:W-:Y:S04]  /*0520*/  LDS R23, [R13+0x20] ;  /* 0x000020000d177984 */ /* 0x000fe80000000800 */
[----:B------:R-:W0:Y:S01]  /*0530*/  LDS R24, [R10+0x20] ;  /* 0x000020000a187984 */ /* 0x000e220000000800 */
[----:B-1----:R-:W-:-:S03]  /*0540*/  FFMA R21, R21, R22, R26 ;  /* 0x0000001615157223 */ /* 0x002fc6000000001a */
[----:B------:R-:W-:Y:S04]  /*0550*/  LDS R25, [R13+0x24] ;  /* 0x000024000d197984 */ /* 0x000fe80000000800 */
[----:B------:R-:W1:Y:S01]  /*0560*/  LDS R26, [R10+0x24] ;  /* 0x000024000a1a7984 */ /* 0x000e620000000800 */
[----:B------:R-:W-:-:S03]  /*0570*/  FFMA R6, R6, R7, R21 ;  /* 0x0000000706067223 */ /* 0x000fc60000000015 */
[----:B------:R-:W-:Y:S04]  /*0580*/  LDS R22, [R13+0x28] ;  /* 0x000028000d167984 */ /* 0x000fe80000000800 */
[----:B------:R-:W3:Y:S01]  /*0590*/  LDS R21, [R10+0x28] ;  /* 0x000028000a157984 */ /* 0x000ee20000000800 */
[----:B--2---:R-:W-:-:S03]  /*05a0*/  FFMA R6, R19, R20, R6 ;  /* 0x0000001413067223 */ /* 0x004fc60000000006 */
[----:B------:R-:W-:Y:S04]  /*05b0*/  LDS R19, [R13+0x2c] ;  /* 0x00002c000d137984 */ /* 0x000fe80000000800 */
[----:B------:R-:W2:Y:S01]  /*05c0*/  LDS R20, [R10+0x2c] ;  /* 0x00002c000a147984 */ /* 0x000ea20000000800 */
[----:B0-----:R-:W-:-:S03]  /*05d0*/  FFMA R6, R23, R24, R6 ;  /* 0x0000001817067223 */ /* 0x001fc60000000006 */
[----:B------:R-:W-:Y:S04]  /*05e0*/  LDS R23, [R13+0x30] ;  /* 0x000030000d177984 */ /* 0x000fe80000000800 */
[----:B------:R-:W0:Y:S01]  /*05f0*/  LDS R24, [R10+0x30] ;  /* 0x000030000a187984 */ /* 0x000e220000000800 */
[----:B------:R-:W-:Y:S01]  /*0600*/  IADD3 R27, PT, PT, R16, 0x10, RZ ;  /* 0x00000010101b7810 */ /* 0x000fe20007ffe0ff */
[----:B-1----:R-:W-:Y:S02]  /*0610*/  FFMA R25, R25, R26, R6 ;  /* 0x0000001a19197223 */ /* 0x002fe40000000006 */
[----:B------:R-:W-:Y:S01]  /*0620*/  LDS R26, [R13+0x34] ;  /* 0x000034000d1a7984 */ /* 0x000fe20000000800 */
[----:B------:R-:W-:Y:S01]  /*0630*/  ISETP.GE.OR P1, PT, R27, UR6, P0 ;  /* 0x000000061b007c0c */ /* 0x000fe20008726670 */
[----:B---3--:R-:W-:-:S02]  /*0640*/  FFMA R22, R22, R21, R25 ;  /* 0x0000001516167223 */ /* 0x008fc40000000019 */
[----:B------:R-:W-:Y:S02]  /*0650*/  LDS R21, [R13+0x38] ;  /* 0x000038000d157984 */ /* 0x000fe40000000800 */
[----:B--2---:R-:W-:-:S08]  /*0660*/  FFMA R20, R19, R20, R22 ;  /* 0x0000001413147223 */ /* 0x004fd00000000016 */
[----:B------:R-:W1:Y:S01]  /*0670*/  @!P1 LDC.64 R6, c[0x0][0x388] ;  /* 0x0000e200ff069b82 */ /* 0x000e620000000a00 */
[----:B------:R-:W-:Y:S04]  /*0680*/  LDS R22, [R10+0x38] ;  /* 0x000038000a167984 */ /* 0x000fe80000000800 */
[----:B------:R-:W-:Y:S01]  /*0690*/  LDS R19, [R13+0x3c] ;  /* 0x00003c000d137984 */ /* 0x000fe20000000800 */
[----:B------:R-:W-:Y:S01]  /*06a0*/  ISETP.GE.AND P0, PT, R27, UR6, PT ;  /* 0x000000061b007c0c */ /* 0x000fe2000bf06270 */
[----:B0-----:R-:W-:Y:S02]  /*06b0*/  FFMA R23, R23, R24, R20 ;  /* 0x0000001817177223 */ /* 0x001fe40000000014 */
[----:B------:R-:W0:Y:S04]  /*06c0*/  LDS R24, [R10+0x34] ;  /* 0x000034000a187984 */ /* 0x000e280000000800 */
[----:B------:R-:W2:Y:S01]  /*06d0*/  LDS R20, [R10+0x3c] ;  /* 0x00003c000a147984 */ /* 0x000ea20000000800 */
[----:B------:R-:W-:Y:S01]  /*06e0*/  ISETP.GE.OR P0, PT, R11, UR12, P0 ;  /* 0x0000000c0b007c0c */ /* 0x000fe20008706670 */
[----:B------:R-:W-:Y:S01]  /*06f0*/  HFMA2 R25, -RZ, RZ, 0, 0 ;  /* 0x00000000ff197431 */ /* 0x000fe200000001ff */
[----:B------:R-:W-:Y:S01]  /*0700*/  BAR.SYNC.DEFER_BLOCKING 0x0 ;  /* 0x0000000000007b1d */ /* 0x000fe20000010000 */
[----:B------:R-:W-:Y:S01]  /*0710*/  MOV R27, RZ ;  /* 0x000000ff001b7202 */ /* 0x000fe20000000f00 */
[----:B-1----:R-:W-:-:S09]  /*0720*/  @!P1 IMAD.WIDE R6, R18, 0x4, R6 ;  /* 0x0000000412069825 */ /* 0x002fd200078e0206 */
[----:B------:R-:W3:Y:S04]  /*0730*/  @!P0 LDG.E R25, desc[UR10][R4.64+0x40] ;  /* 0x0000400a04198981 */ /* 0x000ee8000c1e1900 */
[----:B------:R-:W4:Y:S01]  /*0740*/  @!P1 LDG.E R27, desc[UR10][R6.64] ;  /* 0x0000000a061b9981 */ /* 0x000f22000c1e1900 */
[----:B0-----:R-:W-:-:S04]  /*0750*/  FFMA R24, R26, R24, R23 ;  /* 0x000000181a187223 */ /* 0x001fc80000000017 */
[----:B------:R-:W-:-:S04]  /*0760*/  FFMA R22, R21, R22, R24 ;  /* 0x0000001615167223 */ /* 0x000fc80000000018 */
[----:B--2---:R-:W-:Y:S01]  /*0770*/  FFMA R22, R19, R20, R22 ;  /* 0x0000001413167223 */ /* 0x004fe20000000016 */
[----:B------:R-:W-:-:S04]  /*0780*/  UIADD3 UR4, UPT, UPT, UR4, 0x2, URZ ;  /* 0x0000000204047890 */ /* 0x000fc8000fffe0ff */
[----:B------:R-:W-:Y:S01]  /*0790*/  UISETP.NE.AND UP0, UPT, UR4, URZ, UPT ;  /* 0x000000ff0400728c */ /* 0x000fe2000bf05270 */
[----:B------:R-:W-:Y:S02]  /*07a0*/  IADD3 R9, PT, PT, R9, 0x20, RZ ;  /* 0x0000002009097810 */ /* 0x000fe40007ffe0ff */
[----:B------:R-:W-:Y:S02]  /*07b0*/  IADD3 R16, PT, PT, R16, 0x20, RZ ;  /* 0x0000002010107810 */ /* 0x000fe40007ffe0ff */
[C---:B------:R-:W-:Y:S02]  /*07c0*/  LEA R17, R15.reuse, R17, 0x5 ;  /* 0x000000110f117211 */ /* 0x040fe400078e28ff */
[----:B------:R-:W-:Y:S01]  /*07d0*/  LEA R18, R15, R18, 0x5 ;  /* 0x000000120f127211 */ /* 0x000fe200078e28ff */
[----:B------:R-:W-:Y:S01]  /*07e0*/  UIADD3 UR5, UPT, UPT, UR5, 0x20, URZ ;  /* 0x0000002005057890 */ /* 0x000fe2000fffe0ff */
[----:B---3--:R-:W-:Y:S04]  /*07f0*/  STS [R12], R25 ;  /* 0x000000190c007388 */ /* 0x008fe80000000800 */
[----:B----4-:R-:W-:Y:S01]  /*0800*/  STS [R14], R27 ;  /* 0x0000001b0e007388 */ /* 0x010fe20000000800 */
        /* <DEDUP_REMOVED lines=10> */
[----:B------:R-:W4:Y:S04]  /*08b0*/  LDS R20, [R10+0x10] ;  /* 0x000010000a147984 */ /* 0x000f280000000800 */
[----:B------:R-:W-:Y:S01]  /*08c0*/  LDS R21, [R13+0x14] ;  /* 0x000014000d157984 */ /* 0x000fe20000000800 */
[----:B0-----:R-:W-:-:S03]  /*08d0*/  FFMA R27, R27, R29, R22 ;  /* 0x0000001d1b1b7223 */ /* 0x001fc60000000016 */
[----:B------:R-:W-:Y:S04]  /*08e0*/  LDS R23, [R13+0x18] ;  /* 0x000018000d177984 */ /* 0x000fe80000000800 */
[----:B------:R-:W0:Y:S01]  /*08f0*/  LDS R22, [R10+0x14] ;  /* 0x000014000a167984 */ /* 0x000e220000000800 */
[----:B-1----:R-:W-:-:S03]  /*0900*/  FFMA R28, R28, R25, R27 ;  /* 0x000000191c1c7223 */ /* 0x002fc6000000001b */
[----:B------:R-:W1:Y:S01]  /*0910*/  LDS R24, [R10+0x18] ;  /* 0x000018000a187984 */ /* 0x000e620000000800 */
[----:B--2---:R-:W-:-:S03]  /*0920*/  FFMA R28, R5, R4, R28 ;  /* 0x00000004051c7223 */ /* 0x004fc6000000001c */
[----:B------:R-:W-:Y:S04]  /*0930*/  LDS R4, [R13+0x1c] ;  /* 0x00001c000d047984 */ /* 0x000fe80000000800 */
[----:B------:R-:W2:Y:S01]  /*0940*/  LDS R5, [R10+0x1c] ;  /* 0x00001c000a057984 */ /* 0x000ea20000000800 */
[----:B---3--:R-:W-:-:S03]  /*0950*/  FFMA R28, R7, R6, R28 ;  /* 0x00000006071c7223 */ /* 0x008fc6000000001c */
[----:B------:R-:W-:Y:S04]  /*0960*/  LDS R7, [R13+0x20] ;  /* 0x000020000d077984 */ /* 0x000fe80000000800 */
[----:B------:R-:W3:Y:S01]  /*0970*/  LDS R6, [R10+0x20] ;  /* 0x000020000a067984 */ /* 0x000ee20000000800 */
[----:B----4-:R-:W-:-:S03]  /*0980*/  FFMA R28, R19, R20, R28 ;  /* 0x00000014131c7223 */ /* 0x010fc6000000001c */
[----:B------:R-:W-:Y:S04]  /*0990*/  LDS R20, [R13+0x24] ;  /* 0x000024000d147984 */ /* 0x000fe80000000800 */
[----:B------:R-:W4:Y:S01]  /*09a0*/  LDS R19, [R10+0x24] ;  /* 0x000024000a137984 */ /* 0x000f220000000800 */
[----:B0-----:R-:W-:-:S03]  /*09b0*/  FFMA R28, R21, R22, R28 ;  /* 0x00000016151c7223 */ /* 0x001fc6000000001c */
[----:B------:R-:W-:Y:S04]  /*09c0*/  LDS R22, [R13+0x28] ;  /* 0x000028000d167984 */ /* 0x000fe80000000800 */
[----:B------:R-:W0:Y:S01]  /*09d0*/  LDS R21, [R10+0x28] ;  /* 0x000028000a157984 */ /* 0x000e220000000800 */
[----:B-1----:R-:W-:-:S03]  /*09e0*/  FFMA R25, R23, R24, R28 ;  /* 0x0000001817197223 */ /* 0x002fc6000000001c */
[----:B------:R-:W-:Y:S04]  /*09f0*/  LDS R24, [R13+0x2c] ;  /* 0x00002c000d187984 */ /* 0x000fe80000000800 */
        /* <DEDUP_REMOVED lines=13> */
[----:B-1----:R-:W-:-:S04]  /*0ad0*/  FFMA R21, R24, R23, R21 ;  /* 0x0000001718157223 */ /* 0x002fc80000000015 */
[----:B--2---:R-:W-:-:S04]  /*0ae0*/  FFMA R5, R4, R5, R21 ;  /* 0x0000000504057223 */ /* 0x004fc80000000015 */
[----:B---3--:R-:W-:-:S04]  /*0af0*/  FFMA R6, R6, R7, R5 ;  /* 0x0000000706067223 */ /* 0x008fc80000000005 */
[----:B----4-:R-:W-:-:S04]  /*0b00*/  FFMA R19, R19, R20, R6 ;  /* 0x0000001413137223 */ /* 0x010fc80000000006 */
[----:B0-----:R-:W-:Y:S01]  /*0b10*/  FFMA R19, R22, R25, R19 ;  /* 0x0000001916137223 */ /* 0x001fe20000000013 */
[----:B------:R-:W-:Y:S06]  /*0b20*/  BAR.SYNC.DEFER_BLOCKING 0x0 ;  /* 0x0000000000007b1d */ /* 0x000fec0000010000 */
[----:B------:R-:W-:Y:S05]  /*0b30*/  BRA.U UP0, `(.L_x_2) ;  /* 0xfffffff500e87547 */ /* 0x000fea000b83ffff */
[----:B------:R-:W-:-:S12]  /*0b40*/  UIADD3 UR4, UPT, UPT, UR5, -0x10, URZ ;  /* 0xfffffff005047890 */ /* 0x000fd8000fffe0ff */
.L_x_1:
[----:B------:R-:W-:-:S09]  /*0b50*/  ULOP3.LUT UP0, URZ, UR8, 0x10, URZ, 0xc0, !UPT ;  /* 0x0000001008ff7892 */ /* 0x000fd2000f80c0ff */
[----:B------:R-:W-:Y:S05]  /*0b60*/  BRA.U UP0, `(.L_x_0) ;  /* 0x0000000500147547 */ /* 0x000fea000b800000 */
[----:B------:R-:W0:Y:S01]  /*0b70*/  LDCU UR5, c[0x0][0x3a0] ;  /* 0x00007400ff0577ac */ /* 0x000e220008000800 */
[----:B------:R-:W-:Y:S01]  /*0b80*/  IADD3 R0, PT, PT, R0, UR4, RZ ;  /* 0x0000000400007c10 */ /* 0x000fe2000fffe0ff */
[----:B------:R-:W1:Y:S03]  /*0b90*/  LDCU UR7, c[0x0][0x3a4] ;  /* 0x00007480ff0777ac */ /* 0x000e660008000800 */
[----:B------:R-:W-:-:S04]  /*0ba0*/  ISETP.GE.AND P0, PT, R0, UR6, PT ;  /* 0x0000000600007c0c */ /* 0x000fc8000bf06270 */
[----:B0-----:R-:W-:Y:S02]  /*0bb0*/  ISETP.GE.OR P0, PT, R11, UR5, P0 ;  /* 0x000000050b007c0c */ /* 0x001fe40008706670 */
[----:B-1----:R-:W-:-:S04]  /*0bc0*/  ISETP.GE.AND P1, PT, R8, UR7, PT ;  /* 0x0000000708007c0c */ /* 0x002fc8000bf26270 */
[----:B------:R-:W-:-:S07]  /*0bd0*/  ISETP.GE.OR P1, PT, R0, UR6, P1 ;  /* 0x0000000600007c0c */ /* 0x000fce0008f26670 */
[----:B------:R-:W0:Y:S01]  /*0be0*/  @!P0 LDC.64 R2, c[0x0][0x380] ;  /* 0x0000e000ff028b82 */ /* 0x000e220000000a00 */
[----:B------:R-:W-:-:S07]  /*0bf0*/  @!P0 IMAD R7, R11, UR6, R0 ;  /* 0x000000060b078c24 */ /* 0x000fce000f8e0200 */
[----:B------:R-:W1:Y:S01]  /*0c00*/  @!P1 LDC.64 R4, c[0x0][0x388] ;  /* 0x0000e200ff049b82 */ /* 0x000e620000000a00 */
[----:B------:R-:W-:Y:S02]  /*0c10*/  @!P1 IMAD R9, R0, UR7, R8 ;  /* 0x0000000700099c24 */ /* 0x000fe4000f8e0208 */
[----:B0-----:R-:W-:-:S04]  /*0c20*/  @!P0 IMAD.WIDE R2, R7, 0x4, R2 ;  /* 0x0000000407028825 */ /* 0x001fc800078e0202 */
[----:B------:R-:W-:Y:S02]  /*0c30*/  HFMA2 R7, -RZ, RZ, 0, 0 ;  /* 0x00000000ff077431 */ /* 0x000fe400000001ff */
[----:B-1----:R-:W-:Y:S01]  /*0c40*/  @!P1 IMAD.WIDE R4, R9, 0x4, R4 ;  /* 0x0000000409049825 */ /* 0x002fe200078e0204 */
[----:B------:R-:W-:-:S03]  /*0c50*/  MOV R9, RZ ;  /* 0x000000ff00097202 */ /* 0x000fc60000000f00 */
[----:B------:R-:W2:Y:S04]  /*0c60*/  @!P0 LDG.E R7, desc[UR10][R2.64] ;  /* 0x0000000a02078981 */ /* 0x000ea8000c1e1900 */
        /* <DEDUP_REMOVED lines=14> */
[----:B------:R-:W-:Y:S04]  /*0d50*/  LDS R12, [R13+0x14] ;  /* 0x000014000d0c7984 */ /* 0x000fe80000000800 */
[----:B------:R-:W5:Y:S01]  /*0d60*/  LDS R15, [R10+0x14] ;  /* 0x000014000a0f7984 */ /* 0x000f620000000800 */
        /* <DEDUP_REMOVED lines=15> */
[----:B-----5:R-:W-:-:S03]  /*0e60*/  FFMA R27, R12, R15, R27 ;  /* 0x0000000f0c1b7223 */ /* 0x020fc6000000001b */
        /* <DEDUP_REMOVED lines=14> */
[----:B----4-:R-:W-:-:S04]  /*0f50*/  FFMA R3, R16, R19, R3 ;  /* 0x0000001310037223 */ /* 0x010fc80000000003 */
[----:B-----5:R-:W-:-:S04]  /*0f60*/  FFMA R3, R14, R17, R3 ;  /* 0x000000110e037223 */ /* 0x020fc80000000003 */
[----:B0-----:R-:W-:-:S04]  /*0f70*/  FFMA R3, R18, R21, R3 ;  /* 0x0000001512037223 */ /* 0x001fc80000000003 */
[----:B-1----:R-:W-:-:S04]  /*0f80*/  FFMA R3, R22, R25, R3 ;  /* 0x0000001916037223 */ /* 0x002fc80000000003 */
[----:B--2---:R-:W-:-:S04]  /*0f90*/  FFMA R3, R20, R23, R3 ;  /* 0x0000001714037223 */ /* 0x004fc80000000003 */
[----:B---3--:R-:W-:Y:S01]  /*0fa0*/  FFMA R19, R12, R15, R3 ;  /* 0x0000000f0c137223 */ /* 0x008fe20000000003 */
[----:B------:R-:W-:Y:S06]  /*0fb0*/  BAR.SYNC.DEFER_BLOCKING 0x0 ;  /* 0x0000000000007b1d */ /* 0x000fec0000010000 */
.L_x_0:
[----:B------:R-:W0:Y:S02]  /*0fc0*/  LDCU.64 UR6, c[0x0][0x3a0] ;  /* 0x00007400ff0677ac */ /* 0x000e240008000a00 */
[----:B0-----:R-:W-:-:S04]  /*0fd0*/  ISETP.GE.AND P0, PT, R8, UR7, PT ;  /* 0x0000000708007c0c */ /* 0x001fc8000bf06270 */
[----:B------:R-:W-:-:S13]  /*0fe0*/  ISETP.GE.OR P0, PT, R11, UR6, P0 ;  /* 0x000000060b007c0c */ /* 0x000fda0008706670 */
[----:B------:R-:W-:Y:S05]  /*0ff0*/  @P0 EXIT ;  /* 0x000000000000094d */ /* 0x000fea0003800000 */
[----:B------:R-:W0:Y:S01]  /*1000*/  LDC.64 R2, c[0x0][0x390] ;  /* 0x0000e400ff027b82 */ /* 0x000e220000000a00 */
[----:B------:R-:W-:Y:S01]  /*1010*/  IMAD R11, R11, UR7, R8 ;  /* 0x000000070b0b7c24 */ /* 0x000fe2000f8e0208 */
[----:B------:R-:W1:Y:S03]  /*1020*/  LDCU.64 UR4, c[0x0][0x398] ;  /* 0x00007300ff0477ac */ /* 0x000e660008000a00 */
[----:B0-----:R-:W-:-:S05]  /*1030*/  IMAD.WIDE R2, R11, 0x4, R2 ;  /* 0x000000040b027825 */ /* 0x001fca00078e0202 */
[----:B------:R-:W1:Y:S02]  /*1040*/  LDG.E R0, desc[UR10][R2.64] ;  /* 0x0000000a02007981 */ /* 0x000e64000c1e1900 */
[----:B-1----:R-:W-:-:S04]  /*1050*/  FMUL R0, R0, UR4 ;  /* 0x0000000400007c20 */ /* 0x002fc80008400000 */
[----:B------:R-:W-:-:S05]  /*1060*/  FFMA R19, R19, UR5, R0 ;  /* 0x0000000513137c23 */ /* 0x000fca0008000000 */
[----:B------:R-:W-:Y:S01]  /*1070*/  STG.E desc[UR10][R2.64], R19 ;  /* 0x0000001302007986 */ /* 0x000fe2000c10190a */
[----:B------:R-:W-:Y:S05]  /*1080*/  EXIT ;  /* 0x000000000000794d */ /* 0x000fea0003800000 */
.L_x_3:
[----:B------:R-:W-:-:S00]  /*1090*/  BRA `(.L_x_3) ;  /* 0xfffffffc00fc7947 */ /* 0x000fc0000383ffff */
[----:B------:R-:W-:-:S00]  /*10a0*/  NOP ;  /* 0x0000000000007918 */ /* 0x000fc00000000000 */
        /* <DEDUP_REMOVED lines=13> */
.L_x_4:


//--------------------- .nv.shared.matmul_transb  --------------------------
	.section	.nv.shared.matmul_transb,"aw",@nobits
	.sectionflags	@""
	.align	4
.nv.shared.matmul_transb:
	.zero		3200


//--------------------- .nv.shared.reserved.0     --------------------------
	.section	.nv.shared.reserved.0,"aw",@nobits
	.weak		__nv_reservedSMEM_offset_0_alias
	.size		__nv_reservedSMEM_offset_0_alias, 0, 64
	.other		__nv_reservedSMEM_offset_0_alias,@"STO_CUDA_RESERVED_SHARED STV_DEFAULT"
__nv_reservedSMEM_offset_0_alias:
	.zero		0
	.zero		64


//--------------------- .nv.constant0.matmul_transb --------------------------
	.section	.nv.constant0.matmul_transb,"a",@progbits
	.sectionflags	@""
	.align	4
.nv.constant0.matmul_transb:
	.zero		940


//--------------------- SYMBOLS --------------------------

	.type		.nv.reservedSmem.offset0,@object
	.size		.nv.reservedSmem.offset0,0x4
	.type		.nv.reservedSmem.cap,@object
	.size		.nv.reservedSmem.cap,0x4
